	.headerflags	@"EF_CUDA_TEXMODE_UNIFIED EF_CUDA_64BIT_ADDRESS EF_CUDA_ACCELERATORS EF_CUDA_SM90 EF_CUDA_VIRTUAL_SM(EF_CUDA_SM90)"
	.elftype	@"ET_EXEC"


//--------------------- .nv.info                  --------------------------
	.section	.nv.info,"",@"SHT_CUDA_INFO"
	.align	4


	//----- nvinfo : EIATTR_REGCOUNT
	.align		4
        /*0000*/ 	.byte	0x04, 0x2f
        /*0002*/ 	.short	(.L_3 - .L_2)
	.align		4
.L_2:
        /*0004*/ 	.word	index@(triton_poi_fused__native_batch_norm_legit_no_training_add_relu_threshold_backward_21)
        /*0008*/ 	.word	0x00000028


	//----- nvinfo : EIATTR_MIN_STACK_SIZE
	.align		4
.L_3:
        /*000c*/ 	.byte	0x04, 0x12
        /*000e*/ 	.short	(.L_5 - .L_4)
	.align		4
.L_4:
        /*0010*/ 	.word	index@(triton_poi_fused__native_batch_norm_legit_no_training_add_relu_threshold_backward_21)
        /*0014*/ 	.word	0x00000000


	//----- nvinfo : EIATTR_FRAME_SIZE
	.align		4
.L_5:
        /*0018*/ 	.byte	0x04, 0x11
        /*001a*/ 	.short	(.L_7 - .L_6)
	.align		4
.L_6:
        /*001c*/ 	.word	index@(triton_poi_fused__native_batch_norm_legit_no_training_add_relu_threshold_backward_21)
        /*0020*/ 	.word	0x00000000


	//----- nvinfo : EIATTR_MIN_STACK_SIZE
	.align		4
.L_7:
        /*0024*/ 	.byte	0x04, 0x12
        /*0026*/ 	.short	(.L_9 - .L_8)
	.align		4
.L_8:
        /*0028*/ 	.word	index@(triton_poi_fused__native_batch_norm_legit_no_training_add_relu_threshold_backward_21)
        /*002c*/ 	.word	0x00000000
.L_9:


//--------------------- .nv.info.triton_poi_fused__native_batch_norm_legit_no_training_add_relu_threshold_backward_21 --------------------------
	.section	.nv.info.triton_poi_fused__native_batch_norm_legit_no_training_add_relu_threshold_backward_21,"",@"SHT_CUDA_INFO"
	.sectionflags	@""
	.align	4


	//----- nvinfo : EIATTR_CUDA_API_VERSION
	.align		4
        /*0000*/ 	.byte	0x04, 0x37
        /*0002*/ 	.short	(.L_11 - .L_10)
.L_10:
        /*0004*/ 	.word	0x0000007c


	//----- nvinfo : EIATTR_KPARAM_INFO
	.align		4
.L_11:
        /*0008*/ 	.byte	0x04, 0x17
        /*000a*/ 	.short	(.L_13 - .L_12)
.L_12:
        /*000c*/ 	.word	0x00000000
        /*0010*/ 	.short	0x0008
        /*0012*/ 	.short	0x0040
        /*0014*/ 	.byte	0x00, 0xf0, 0x11, 0x00


	//----- nvinfo : EIATTR_KPARAM_INFO
	.align		4
.L_13:
        /*0018*/ 	.byte	0x04, 0x17
        /*001a*/ 	.short	(.L_15 - .L_14)
.L_14:
        /*001c*/ 	.word	0x00000000
        /*0020*/ 	.short	0x0007
        /*0022*/ 	.short	0x0038
        /*0024*/ 	.byte	0x00, 0xf4, 0x21, 0x00


	//----- nvinfo : EIATTR_KPARAM_INFO
	.align		4
.L_15:
        /*0028*/ 	.byte	0x04, 0x17
        /*002a*/ 	.short	(.L_17 - .L_16)
.L_16:
        /*002c*/ 	.word	0x00000000
        /*0030*/ 	.short	0x0006
        /*0032*/ 	.short	0x0030
        /*0034*/ 	.byte	0x00, 0xf4, 0x21, 0x00


	//----- nvinfo : EIATTR_KPARAM_INFO
	.align		4
.L_17:
        /*0038*/ 	.byte	0x04, 0x17
        /*003a*/ 	.short	(.L_19 - .L_18)
.L_18:
        /*003c*/ 	.word	0x00000000
        /*0040*/ 	.short	0x0005
        /*0042*/ 	.short	0x0028
        /*0044*/ 	.byte	0x00, 0xf4, 0x21, 0x00


	//----- nvinfo : EIATTR_KPARAM_INFO
	.align		4
.L_19:
        /*0048*/ 	.byte	0x04, 0x17
        /*004a*/ 	.short	(.L_21 - .L_20)
.L_20:
        /*004c*/ 	.word	0x00000000
        /*0050*/ 	.short	0x0004
        /*0052*/ 	.short	0x0020
        /*0054*/ 	.byte	0x00, 0xf4, 0x21, 0x00


	//----- nvinfo : EIATTR_KPARAM_INFO
	.align		4
.L_21:
        /*0058*/ 	.byte	0x04, 0x17
        /*005a*/ 	.short	(.L_23 - .L_22)
.L_22:
        /*005c*/ 	.word	0x00000000
        /*0060*/ 	.short	0x0003
        /*0062*/ 	.short	0x0018
        /*0064*/ 	.byte	0x00, 0xf4, 0x21, 0x00


	//----- nvinfo : EIATTR_KPARAM_INFO
	.align		4
.L_23:
        /*0068*/ 	.byte	0x04, 0x17
        /*006a*/ 	.short	(.L_25 - .L_24)
.L_24:
        /*006c*/ 	.word	0x00000000
        /*0070*/ 	.short	0x0002
        /*0072*/ 	.short	0x0010
        /*0074*/ 	.byte	0x00, 0xf4, 0x21, 0x00


	//----- nvinfo : EIATTR_KPARAM_INFO
	.align		4
.L_25:
        /*0078*/ 	.byte	0x04, 0x17
        /*007a*/ 	.short	(.L_27 - .L_26)
.L_26:
        /*007c*/ 	.word	0x00000000
        /*0080*/ 	.short	0x0001
        /*0082*/ 	.short	0x0008
        /*0084*/ 	.byte	0x00, 0xf4, 0x21, 0x00


	//----- nvinfo : EIATTR_KPARAM_INFO
	.align		4
.L_27:
        /*0088*/ 	.byte	0x04, 0x17
        /*008a*/ 	.short	(.L_29 - .L_28)
.L_28:
        /*008c*/ 	.word	0x00000000
        /*0090*/ 	.short	0x0000
        /*0092*/ 	.short	0x0000
        /*0094*/ 	.byte	0x00, 0xf4, 0x21, 0x00


	//----- nvinfo : EIATTR_SPARSE_MMA_MASK
	.align		4
.L_29:
        /*0098*/ 	.byte	0x03, 0x50
        /*009a*/ 	.short	0x0000


	//----- nvinfo : EIATTR_MAXREG_COUNT
	.align		4
        /*009c*/ 	.byte	0x03, 0x1b
        /*009e*/ 	.short	0x00ff


	//----- nvinfo : EIATTR_EXIT_INSTR_OFFSETS
	.align		4
        /*00a0*/ 	.byte	0x04, 0x1c
        /*00a2*/ 	.short	(.L_31 - .L_30)


	//   ....[0]....
.L_30:
        /*00a4*/ 	.word	0x00000dd0


	//----- nvinfo : EIATTR_REQNTID
	.align		4
.L_31:
        /*00a8*/ 	.byte	0x04, 0x10
        /*00aa*/ 	.short	(.L_33 - .L_32)
.L_32:
        /*00ac*/ 	.word	0x00000080
        /*00b0*/ 	.word	0x00000001
        /*00b4*/ 	.word	0x00000001


	//----- nvinfo : EIATTR_CBANK_PARAM_SIZE
	.align		4
.L_33:
        /*00b8*/ 	.byte	0x03, 0x19
        /*00ba*/ 	.short	0x0044


	//----- nvinfo : EIATTR_PARAM_CBANK
	.align		4
        /*00bc*/ 	.byte	0x04, 0x0a
        /*00be*/ 	.short	(.L_35 - .L_34)
	.align		4
.L_34:
        /*00c0*/ 	.word	index@(.nv.constant0.triton_poi_fused__native_batch_norm_legit_no_training_add_relu_threshold_backward_21)
        /*00c4*/ 	.short	0x0210
        /*00c6*/ 	.short	0x0044


	//----- nvinfo : EIATTR_SW_WAR
	.align		4
.L_35:
        /*00c8*/ 	.byte	0x04, 0x36
        /*00ca*/ 	.short	(.L_37 - .L_36)
.L_36:
        /*00cc*/ 	.word	0x00000008
.L_37:


//--------------------- .nv.callgraph             --------------------------
	.section	.nv.callgraph,"",@"SHT_CUDA_CALLGRAPH"
	.align	4
	.sectionentsize	8
	.align		4
        /*0000*/ 	.word	0x00000000
	.align		4
        /*0004*/ 	.word	0xffffffff
	.align		4
        /*0008*/ 	.word	0x00000000
	.align		4
        /*000c*/ 	.word	0xfffffffe
	.align		4
        /*0010*/ 	.word	0x00000000
	.align		4
        /*0014*/ 	.word	0xfffffffd
	.align		4
        /*0018*/ 	.word	0x00000000
	.align		4
        /*001c*/ 	.word	0xfffffffc


//--------------------- .nv.constant4             --------------------------
	.section	.nv.constant4,"a",@progbits
	.align	8
	.align		8
.nv.constant4:
        /*0000*/ 	.dword	_$_str
	.align		8
        /*0008*/ 	.dword	_$_str_$_2


//--------------------- .text.triton_poi_fused__native_batch_norm_legit_no_training_add_relu_threshold_backward_21 --------------------------
	.section	.text.triton_poi_fused__native_batch_norm_legit_no_training_add_relu_threshold_backward_21,"ax",@progbits
	.sectionflags	@"SHF_BARRIERS=1"
	.align	128
        .global         triton_poi_fused__native_batch_norm_legit_no_training_add_relu_threshold_backward_21
        .type           triton_poi_fused__native_batch_norm_legit_no_training_add_relu_threshold_backward_21,@function
        .size           triton_poi_fused__native_batch_norm_legit_no_training_add_relu_threshold_backward_21,(.L_x_1 - triton_poi_fused__native_batch_norm_legit_no_training_add_relu_threshold_backward_21)
        .other          triton_poi_fused__native_batch_norm_legit_no_training_add_relu_threshold_backward_21,@"STO_CUDA_ENTRY STV_DEFAULT"
triton_poi_fused__native_batch_norm_legit_no_training_add_relu_threshold_backward_21:
.text.triton_poi_fused__native_batch_norm_legit_no_training_add_relu_threshold_backward_21:
[----:B------:R-:W-:Y:S01]  /*0000*/  LDC R1, c[0x0][0x28] ;  /* 0x00000a00ff017b82 */ /* 0x000fe20000000800 */
[----:B------:R-:W1:Y:S07]  /*0010*/  S2R R0, SR_TID.X ;  /* 0x0000000000007919 */ /* 0x000e6e0000002100 */
[----:B------:R-:W2:Y:S01]  /*0020*/  LDC.64 R36, c[0x0][0x220] ;  /* 0x00008800ff247b82 */ /* 0x000ea20000000a00 */
[----:B------:R-:W-:Y:S01]  /*0030*/  ULDC.64 UR6, c[0x0][0x208] ;  /* 0x0000820000067ab9 */ /* 0x000fe20000000a00 */
[----:B------:R-:W3:Y:S06]  /*0040*/  S2R R2, SR_CTAID.X ;  /* 0x0000000000027919 */ /* 0x000eec0000002500 */
[----:B------:R-:W4:Y:S08]  /*0050*/  LDC.64 R20, c[0x0][0x218] ;  /* 0x00008600ff147b82 */ /* 0x000f300000000a00 */
[----:B------:R-:W5:Y:S01]  /*0060*/  LDC.64 R16, c[0x0][0x210] ;  /* 0x00008400ff107b82 */ /* 0x000f620000000a00 */
[----:B------:R-:W-:-:S07]  /*0070*/  HFMA2.MMA R28, -RZ, RZ, 1.625, 0 ;  /* 0x3e800000ff1c7435 */ /* 0x000fce00000001ff */
[----:B------:R-:W2:Y:S01]  /*0080*/  S2UR UR5, SR_CgaCtaId ;  /* 0x00000000000579c3 */ /* 0x000ea20000008800 */
[----:B------:R-:W-:Y:S01]  /*0090*/  UMOV UR4, 0x400 ;  /* 0x0000040000047882 */ /* 0x000fe20000000000 */
[----:B------:R-:W-:Y:S01]  /*00a0*/  ULDC.64 UR8, c[0x0][0x248] ;  /* 0x0000920000087ab9 */ /* 0x000fe20000000a00 */
[----:B-1----:R-:W-:Y:S02]  /*00b0*/  SHF.L.U32 R3, R0, 0x3, RZ ;  /* 0x0000000300037819 */ /* 0x002fe400000006ff */
[----:B---3--:R-:W-:Y:S02]  /*00c0*/  SHF.L.U32 R24, R2, 0xa, RZ ;  /* 0x0000000a02187819 */ /* 0x008fe400000006ff */
[----:B------:R-:W-:Y:S02]  /*00d0*/  SHF.R.S32.HI R19, RZ, 0x15, R2 ;  /* 0x00000015ff137819 */ /* 0x000fe40000011402 */
[----:B------:R-:W-:Y:S02]  /*00e0*/  LOP3.LUT R3, R3, 0x3f8, RZ, 0xc0, !PT ;  /* 0x000003f803037812 */ /* 0x000fe400078ec0ff */
[----:B------:R-:W-:-:S02]  /*00f0*/  SGXT R19, R19, 0x1 ;  /* 0x000000011313781a */ /* 0x000fc40000000200 */
[----:B------:R-:W-:-:S04]  /*0100*/  LOP3.LUT R2, R24, R3, RZ, 0xfc, !PT ;  /* 0x0000000318027212 */ /* 0x000fc800078efcff */
[----:B------:R-:W-:Y:S01]  /*0110*/  LEA.HI R4, R19, R2, RZ, 0xb ;  /* 0x0000000213047211 */ /* 0x000fe200078f58ff */
[----:B-----5:R-:W-:-:S03]  /*0120*/  IMAD.WIDE R16, R2, 0x4, R16 ;  /* 0x0000000402107825 */ /* 0x020fc600078e0210 */
[----:B------:R-:W-:-:S04]  /*0130*/  LOP3.LUT R5, R4, 0xfffff800, RZ, 0xc0, !PT ;  /* 0xfffff80004057812 */ /* 0x000fc800078ec0ff */
[----:B------:R-:W-:Y:S02]  /*0140*/  IADD3 R32, R2, -R5, RZ ;  /* 0x8000000502207210 */ /* 0x000fe40007ffe0ff */
[----:B------:R-:W3:Y:S03]  /*0150*/  LDG.E.128 R4, desc[UR6][R16.64] ;  /* 0x0000000610047981 */ /* 0x000ee6000c1e1d00 */
[----:B--2---:R-:W-:-:S04]  /*0160*/  IMAD.WIDE R12, R32, 0x4, R36 ;  /* 0x00000004200c7825 */ /* 0x004fc800078e0224 */
[----:B----4-:R-:W-:Y:S02]  /*0170*/  IMAD.WIDE R8, R32, 0x4, R20 ;  /* 0x0000000420087825 */ /* 0x010fe400078e0214 */
[----:B------:R-:W2:Y:S04]  /*0180*/  LDG.E.EL.128 R12, desc[UR6][R12.64] ;  /* 0x000000060c0c7981 */ /* 0x000ea8000c2e1d00 */
[----:B------:R-:W3:Y:S01]  /*0190*/  LDG.E.EL.128 R8, desc[UR6][R8.64] ;  /* 0x0000000608087981 */ /* 0x000ee2000c2e1d00 */
[----:B------:R-:W-:-:S04]  /*01a0*/  LOP3.LUT R18, R24, 0x4, R3, 0xfe, !PT ;  /* 0x0000000418127812 */ /* 0x000fc800078efe03 */
[----:B------:R-:W-:-:S04]  /*01b0*/  LEA.HI R19, R19, R18, RZ, 0xb ;  /* 0x0000001213137211 */ /* 0x000fc800078f58ff */
[----:B------:R-:W-:-:S04]  /*01c0*/  LOP3.LUT R19, R19, 0xfffff800, RZ, 0xc0, !PT ;  /* 0xfffff80013137812 */ /* 0x000fc800078ec0ff */
[----:B------:R-:W-:Y:S02]  /*01d0*/  IADD3 R25, R18, -R19, RZ ;  /* 0x8000001312197210 */ /* 0x000fe40007ffe0ff */
[----:B------:R-:W4:Y:S03]  /*01e0*/  LDG.E.128 R16, desc[UR6][R16.64+0x10] ;  /* 0x0000100610107981 */ /* 0x000f26000c1e1d00 */
[----:B------:R-:W-:-:S06]  /*01f0*/  IMAD.WIDE R20, R25, 0x4, R20 ;  /* 0x0000000419147825 */ /* 0x000fcc00078e0214 */
[----:B------:R-:W4:Y:S01]  /*0200*/  LDG.E.EL.128 R20, desc[UR6][R20.64] ;  /* 0x0000000614147981 */ /* 0x000f22000c2e1d00 */
[----:B--2---:R-:W-:Y:S01]  /*0210*/  FADD R13, R13, 9.9999997473787516356e-06 ;  /* 0x3727c5ac0d0d7421 */ /* 0x004fe20000000000 */
[----:B------:R-:W-:-:S03]  /*0220*/  FADD R29, R12, 9.9999997473787516356e-06 ;  /* 0x3727c5ac0c1d7421 */ /* 0x000fc60000000000 */
[----:B------:R-:W1:Y:S01]  /*0230*/  MUFU.SQRT R12, R13 ;  /* 0x0000000d000c7308 */ /* 0x000e620000002000 */
[----:B------:R-:W-:Y:S01]  /*0240*/  FADD R14, R14, 9.9999997473787516356e-06 ;  /* 0x3727c5ac0e0e7421 */ /* 0x000fe20000000000 */
[----:B---3--:R-:W-:-:S06]  /*0250*/  FADD R4, R4, -R8 ;  /* 0x8000000804047221 */ /* 0x008fcc0000000000 */
[----:B------:R-:W2:Y:S01]  /*0260*/  MUFU.SQRT R8, R14 ;  /* 0x0000000e00087308 */ /* 0x000ea20000002000 */
[----:B------:R-:W-:-:S07]  /*0270*/  FADD R15, R15, 9.9999997473787516356e-06 ;  /* 0x3727c5ac0f0f7421 */ /* 0x000fce0000000000 */
[----:B------:R-:W3:Y:S01]  /*0280*/  MUFU.SQRT R29, R29 ;  /* 0x0000001d001d7308 */ /* 0x000ee20000002000 */
[C---:B-1----:R-:W-:Y:S01]  /*0290*/  FSETP.GT.AND P5, PT, R12.reuse, 8.50705917302346158658e+37, PT ;  /* 0x7e8000000c00780b */ /* 0x042fe20003fa4000 */
[----:B------:R-:W-:Y:S01]  /*02a0*/  FADD R5, R5, -R9 ;  /* 0x8000000905057221 */ /* 0x000fe20000000000 */
[----:B------:R-:W-:-:S05]  /*02b0*/  FSETP.GEU.AND P3, PT, R12, 1.175494350822287508e-38, PT ;  /* 0x008000000c00780b */ /* 0x000fca0003f6e000 */
[----:B------:R-:W1:Y:S01]  /*02c0*/  MUFU.SQRT R9, R15 ;  /* 0x0000000f00097308 */ /* 0x000e620000002000 */
[C---:B--2---:R-:W-:Y:S02]  /*02d0*/  FSETP.GT.AND P2, PT, R8.reuse, 8.50705917302346158658e+37, PT ;  /* 0x7e8000000800780b */ /* 0x044fe40003f44000 */
[----:B------:R-:W-:Y:S02]  /*02e0*/  FSETP.GEU.AND P1, PT, R8, 1.175494350822287508e-38, PT ;  /* 0x008000000800780b */ /* 0x000fe40003f2e000 */
[C---:B---3--:R-:W-:Y:S01]  /*02f0*/  FSETP.GT.AND P6, PT, R29.reuse, 8.50705917302346158658e+37, PT ;  /* 0x7e8000001d00780b */ /* 0x048fe20003fc4000 */
[----:B------:R-:W-:Y:S01]  /*0300*/  @P5 FMUL R12, R12, 0.25 ;  /* 0x3e8000000c0c5820 */ /* 0x000fe20000400000 */
[----:B------:R-:W-:Y:S01]  /*0310*/  FSETP.GEU.AND P4, PT, R29, 1.175494350822287508e-38, PT ;  /* 0x008000001d00780b */ /* 0x000fe20003f8e000 */
[----:B----4-:R-:W-:Y:S01]  /*0320*/  FADD R27, R16, -R20 ;  /* 0x80000014101b7221 */ /* 0x010fe20000000000 */
[----:B------:R-:W-:Y:S01]  /*0330*/  FADD R7, R7, -R11 ;  /* 0x8000000b07077221 */ /* 0x000fe20000000000 */
[----:B------:R-:W-:Y:S01]  /*0340*/  @!P3 FMUL R12, R12, 16777216 ;  /* 0x4b8000000c0cb820 */ /* 0x000fe20000400000 */
[----:B------:R-:W-:-:S03]  /*0350*/  FADD R6, R6, -R10 ;  /* 0x8000000a06067221 */ /* 0x000fc60000000000 */
[----:B------:R-:W-:Y:S01]  /*0360*/  @P2 FMUL R8, R8, 0.25 ;  /* 0x3e80000008082820 */ /* 0x000fe20000400000 */
[----:B-1----:R-:W-:Y:S01]  /*0370*/  FSETP.GT.AND P0, PT, R9, 8.50705917302346158658e+37, PT ;  /* 0x7e8000000900780b */ /* 0x002fe20003f04000 */
[----:B------:R-:W1:Y:S01]  /*0380*/  MUFU.RCP R16, R12 ;  /* 0x0000000c00107308 */ /* 0x000e620000001000 */
[----:B------:R-:W-:Y:S01]  /*0390*/  FSEL R13, R28, 1, P6 ;  /* 0x3f8000001c0d7808 */ /* 0x000fe20003000000 */
[----:B------:R-:W-:Y:S01]  /*03a0*/  @!P1 FMUL R8, R8, 16777216 ;  /* 0x4b80000008089820 */ /* 0x000fe20000400000 */
[----:B------:R-:W-:Y:S01]  /*03b0*/  FADD R26, R18, -R22 ;  /* 0x80000016121a7221 */ /* 0x000fe20000000000 */
[----:B------:R-:W-:Y:S01]  /*03c0*/  @P6 FMUL R29, R29, 0.25 ;  /* 0x3e8000001d1d6820 */ /* 0x000fe20000400000 */
[----:B------:R-:W-:Y:S01]  /*03d0*/  FSETP.GEU.AND P6, PT, R9, 1.175494350822287508e-38, PT ;  /* 0x008000000900780b */ /* 0x000fe20003fce000 */
[----:B------:R-:W2:Y:S01]  /*03e0*/  LDC.64 R14, c[0x0][0x230] ;  /* 0x00008c00ff0e7b82 */ /* 0x000ea20000000a00 */
[----:B------:R-:W-:Y:S01]  /*03f0*/  FSEL R11, R28, 1, P5 ;  /* 0x3f8000001c0b7808 */ /* 0x000fe20002800000 */
[----:B------:R-:W-:Y:S01]  /*0400*/  @!P4 FMUL R29, R29, 16777216 ;  /* 0x4b8000001d1dc820 */ /* 0x000fe20000400000 */
[----:B------:R-:W3:Y:S03]  /*0410*/  MUFU.RCP R8, R8 ;  /* 0x0000000800087308 */ /* 0x000ee60000001000 */
[----:B------:R-:W-:Y:S01]  /*0420*/  @!P3 FMUL R11, R11, 16777216 ;  /* 0x4b8000000b0bb820 */ /* 0x000fe20000400000 */
[----:B------:R-:W-:-:S04]  /*0430*/  @P0 FMUL R9, R9, 0.25 ;  /* 0x3e80000009090820 */ /* 0x000fc80000400000 */
[----:B------:R4:W5:Y:S01]  /*0440*/  MUFU.RCP R10, R29 ;  /* 0x0000001d000a7308 */ /* 0x0009620000001000 */
[----:B-1----:R-:W-:Y:S01]  /*0450*/  FMUL R16, R16, R11 ;  /* 0x0000000b10107220 */ /* 0x002fe20000400000 */
[----:B------:R-:W-:Y:S01]  /*0460*/  FSEL R11, R28, 1, P2 ;  /* 0x3f8000001c0b7808 */ /* 0x000fe20001000000 */
[----:B------:R-:W-:Y:S01]  /*0470*/  @!P6 FMUL R9, R9, 16777216 ;  /* 0x4b8000000909e820 */ /* 0x000fe20000400000 */
[----:B----4-:R-:W-:Y:S02]  /*0480*/  FADD R29, R19, -R23 ;  /* 0x80000017131d7221 */ /* 0x010fe40000000000 */
[----:B------:R-:W1:Y:S02]  /*0490*/  LDC.64 R18, c[0x0][0x228] ;  /* 0x00008a00ff127b82 */ /* 0x000e640000000a00 */
[----:B------:R-:W4:Y:S01]  /*04a0*/  MUFU.RCP R34, R9 ;  /* 0x0000000900227308 */ /* 0x000f220000001000 */
[----:B------:R-:W-:Y:S01]  /*04b0*/  @!P1 FMUL R11, R11, 16777216 ;  /* 0x4b8000000b0b9820 */ /* 0x000fe20000400000 */
[----:B------:R-:W-:-:S03]  /*04c0*/  @!P4 FMUL R13, R13, 16777216 ;  /* 0x4b8000000d0dc820 */ /* 0x000fc60000400000 */
[----:B---3--:R-:W-:Y:S01]  /*04d0*/  FMUL R31, R8, R11 ;  /* 0x0000000b081f7220 */ /* 0x008fe20000400000 */
[----:B------:R-:W-:Y:S01]  /*04e0*/  FSEL R11, R28, 1, P0 ;  /* 0x3f8000001c0b7808 */ /* 0x000fe20000000000 */
[----:B-----5:R-:W-:-:S04]  /*04f0*/  FMUL R13, R10, R13 ;  /* 0x0000000d0a0d7220 */ /* 0x020fc80000400000 */
[----:B------:R-:W-:Y:S01]  /*0500*/  @!P6 FMUL R11, R11, 16777216 ;  /* 0x4b8000000b0be820 */ /* 0x000fe20000400000 */
[----:B------:R-:W-:Y:S01]  /*0510*/  FMUL R13, R13, R4 ;  /* 0x000000040d0d7220 */ /* 0x000fe20000400000 */
[----:B------:R-:W-:Y:S02]  /*0520*/  FMUL R16, R16, R5 ;  /* 0x0000000510107220 */ /* 0x000fe40000400000 */
[----:B----4-:R-:W-:Y:S01]  /*0530*/  FMUL R34, R34, R11 ;  /* 0x0000000b22227220 */ /* 0x010fe20000400000 */
[----:B--2---:R-:W-:-:S04]  /*0540*/  IMAD.WIDE R10, R32, 0x4, R14 ;  /* 0x00000004200a7825 */ /* 0x004fc800078e020e */
[----:B------:R-:W-:Y:S01]  /*0550*/  FMUL R31, R31, R6 ;  /* 0x000000061f1f7220 */ /* 0x000fe20000400000 */
[----:B-1----:R-:W-:-:S04]  /*0560*/  IMAD.WIDE R4, R32, 0x4, R18 ;  /* 0x0000000420047825 */ /* 0x002fc800078e0212 */
[----:B------:R-:W-:Y:S01]  /*0570*/  FMUL R34, R34, R7 ;  /* 0x0000000722227220 */ /* 0x000fe20000400000 */
[----:B------:R-:W2:Y:S04]  /*0580*/  LDG.E.EL.128 R8, desc[UR6][R10.64] ;  /* 0x000000060a087981 */ /* 0x000ea8000c2e1d00 */
[----:B------:R-:W2:Y:S01]  /*0590*/  LDG.E.EL.128 R4, desc[UR6][R4.64] ;  /* 0x0000000604047981 */ /* 0x000ea2000c2e1d00 */
[----:B------:R-:W-:-:S04]  /*05a0*/  IMAD.WIDE R36, R25, 0x4, R36 ;  /* 0x0000000419247825 */ /* 0x000fc800078e0224 */
[----:B------:R-:W-:Y:S01]  /*05b0*/  FADD R30, R17, -R21 ;  /* 0x80000015111e7221 */ /* 0x000fe20000000000 */
[----:B------:R-:W-:-:S04]  /*05c0*/  IMAD.WIDE R18, R25, 0x4, R18 ;  /* 0x0000000419127825 */ /* 0x000fc800078e0212 */
[----:B------:R-:W-:-:S06]  /*05d0*/  IMAD.WIDE R20, R25, 0x4, R14 ;  /* 0x0000000419147825 */ /* 0x000fcc00078e020e */
[----:B------:R-:W3:Y:S01]  /*05e0*/  LDG.E.EL.128 R20, desc[UR6][R20.64] ;  /* 0x0000000614147981 */ /* 0x000ee2000c2e1d00 */
[----:B--2---:R-:W-:-:S03]  /*05f0*/  FFMA R25, R4, R13, R8 ;  /* 0x0000000d04197223 */ /* 0x004fc60000000008 */
[----:B------:R-:W2:Y:S01]  /*0600*/  LDG.E.EL.128 R12, desc[UR6][R36.64] ;  /* 0x00000006240c7981 */ /* 0x000ea2000c2e1d00 */
[----:B------:R-:W-:Y:S01]  /*0610*/  FFMA R32, R5, R16, R9 ;  /* 0x0000001005207223 */ /* 0x000fe20000000009 */
[----:B------:R-:W-:Y:S01]  /*0620*/  FFMA R34, R7, R34, R11 ;  /* 0x0000002207227223 */ /* 0x000fe2000000000b */
[----:B------:R-:W-:Y:S01]  /*0630*/  FFMA R31, R6, R31, R10 ;  /* 0x0000001f061f7223 */ /* 0x000fe2000000000a */
[----:B------:R-:W3:Y:S01]  /*0640*/  LDG.E.EL.128 R16, desc[UR6][R18.64] ;  /* 0x0000000612107981 */ /* 0x000ee2000c2e1d00 */
[----:B--2---:R-:W-:Y:S01]  /*0650*/  FADD R12, R12, 9.9999997473787516356e-06 ;  /* 0x3727c5ac0c0c7421 */ /* 0x004fe20000000000 */
[----:B------:R-:W-:-:S03]  /*0660*/  FADD R13, R13, 9.9999997473787516356e-06 ;  /* 0x3727c5ac0d0d7421 */ /* 0x000fc60000000000 */
[----:B------:R-:W1:Y:S08]  /*0670*/  MUFU.SQRT R5, R12 ;  /* 0x0000000c00057308 */ /* 0x000e700000002000 */
[----:B------:R-:W2:Y:S01]  /*0680*/  MUFU.SQRT R7, R13 ;  /* 0x0000000d00077308 */ /* 0x000ea20000002000 */
[----:B------:R-:W-:Y:S01]  /*0690*/  FADD R15, R15, 9.9999997473787516356e-06 ;  /* 0x3727c5ac0f0f7421 */ /* 0x000fe20000000000 */
[----:B------:R-:W-:Y:S01]  /*06a0*/  FADD R14, R14, 9.9999997473787516356e-06 ;  /* 0x3727c5ac0e0e7421 */ /* 0x000fe20000000000 */
[----:B-1----:R-:W-:-:S05]  /*06b0*/  FSETP.GT.AND P6, PT, R5, 8.50705917302346158658e+37, PT ;  /* 0x7e8000000500780b */ /* 0x002fca0003fc4000 */
[----:B------:R-:W1:Y:S01]  /*06c0*/  MUFU.SQRT R10, R15 ;  /* 0x0000000f000a7308 */ /* 0x000e620000002000 */
[----:B------:R-:W-:Y:S02]  /*06d0*/  FSETP.GEU.AND P5, PT, R5, 1.175494350822287508e-38, PT ;  /* 0x008000000500780b */ /* 0x000fe40003fae000 */
[----:B--2---:R-:W-:-:S05]  /*06e0*/  FSETP.GT.AND P4, PT, R7, 8.50705917302346158658e+37, PT ;  /* 0x7e8000000700780b */ /* 0x004fca0003f84000 */
[----:B------:R2:W4:Y:S01]  /*06f0*/  MUFU.SQRT R6, R14 ;  /* 0x0000000e00067308 */ /* 0x0005220000002000 */
[----:B------:R-:W-:Y:S01]  /*0700*/  FSETP.GEU.AND P3, PT, R7, 1.175494350822287508e-38, PT ;  /* 0x008000000700780b */ /* 0x000fe20003f6e000 */
[----:B------:R-:W-:Y:S01]  /*0710*/  @P6 FMUL R5, R5, 0.25 ;  /* 0x3e80000005056820 */ /* 0x000fe20000400000 */
[----:B-1----:R-:W-:-:S03]  /*0720*/  FSETP.GT.AND P1, PT, R10, 8.50705917302346158658e+37, PT ;  /* 0x7e8000000a00780b */ /* 0x002fc60003f24000 */
[----:B------:R-:W-:Y:S01]  /*0730*/  @!P5 FMUL R5, R5, 16777216 ;  /* 0x4b8000000505d820 */ /* 0x000fe20000400000 */
[----:B------:R-:W-:Y:S01]  /*0740*/  FSEL R9, R28, 1, P6 ;  /* 0x3f8000001c097808 */ /* 0x000fe20003000000 */
[----:B--2---:R-:W1:Y:S01]  /*0750*/  LDC.64 R14, c[0x0][0x238] ;  /* 0x00008e00ff0e7b82 */ /* 0x004e620000000a00 */
[----:B------:R-:W-:Y:S01]  /*0760*/  @P4 FMUL R7, R7, 0.25 ;  /* 0x3e80000007074820 */ /* 0x000fe20000400000 */
[----:B----4-:R-:W-:-:S04]  /*0770*/  FSETP.GT.AND P2, PT, R6, 8.50705917302346158658e+37, PT ;  /* 0x7e8000000600780b */ /* 0x010fc80003f44000 */
[----:B------:R-:W-:Y:S01]  /*0780*/  @!P3 FMUL R7, R7, 16777216 ;  /* 0x4b8000000707b820 */ /* 0x000fe20000400000 */
[----:B------:R-:W-:Y:S01]  /*0790*/  FSETP.GEU.AND P6, PT, R10, 1.175494350822287508e-38, PT ;  /* 0x008000000a00780b */ /* 0x000fe20003fce000 */
[----:B------:R-:W2:Y:S01]  /*07a0*/  MUFU.RCP R4, R5 ;  /* 0x0000000500047308 */ /* 0x000ea20000001000 */
[----:B------:R-:W-:Y:S01]  /*07b0*/  FSETP.GEU.AND P0, PT, R6, 1.175494350822287508e-38, PT ;  /* 0x008000000600780b */ /* 0x000fe20003f0e000 */
[----:B------:R-:W-:-:S06]  /*07c0*/  @P1 FMUL R10, R10, 0.25 ;  /* 0x3e8000000a0a1820 */ /* 0x000fcc0000400000 */
[----:B------:R-:W4:Y:S01]  /*07d0*/  MUFU.RCP R7, R7 ;  /* 0x0000000700077308 */ /* 0x000f220000001000 */
[----:B------:R-:W-:Y:S01]  /*07e0*/  @P2 FMUL R6, R6, 0.25 ;  /* 0x3e80000006062820 */ /* 0x000fe20000400000 */
[----:B------:R-:W-:Y:S01]  /*07f0*/  @!P5 FMUL R9, R9, 16777216 ;  /* 0x4b8000000909d820 */ /* 0x000fe20000400000 */
[----:B------:R-:W-:Y:S01]  /*0800*/  FSEL R12, R28, 1, P4 ;  /* 0x3f8000001c0c7808 */ /* 0x000fe20002000000 */
[----:B------:R-:W-:Y:S02]  /*0810*/  @!P6 FMUL R10, R10, 16777216 ;  /* 0x4b8000000a0ae820 */ /* 0x000fe40000400000 */
[----:B------:R-:W-:Y:S01]  /*0820*/  @!P0 FMUL R6, R6, 16777216 ;  /* 0x4b80000006068820 */ /* 0x000fe20000400000 */
[----:B--2---:R-:W-:Y:S01]  /*0830*/  FMUL R4, R4, R9 ;  /* 0x0000000904047220 */ /* 0x004fe20000400000 */
[----:B------:R-:W-:Y:S01]  /*0840*/  @!P3 FMUL R12, R12, 16777216 ;  /* 0x4b8000000c0cb820 */ /* 0x000fe20000400000 */
[----:B------:R-:W2:Y:S03]  /*0850*/  MUFU.RCP R8, R10 ;  /* 0x0000000a00087308 */ /* 0x000ea60000001000 */
[----:B----4-:R-:W-:-:S05]  /*0860*/  FMUL R5, R7, R12 ;  /* 0x0000000c07057220 */ /* 0x010fca0000400000 */
[----:B------:R4:W5:Y:S01]  /*0870*/  MUFU.RCP R9, R6 ;  /* 0x0000000600097308 */ /* 0x0009620000001000 */
[C---:B------:R-:W-:Y:S02]  /*0880*/  FSEL R7, R28.reuse, 1, P1 ;  /* 0x3f8000001c077808 */ /* 0x040fe40000800000 */
[----:B------:R-:W-:Y:S01]  /*0890*/  FSEL R12, R28, 1, P2 ;  /* 0x3f8000001c0c7808 */ /* 0x000fe20001000000 */
[----:B-1----:R-:W-:-:S04]  /*08a0*/  IMAD.WIDE R14, R2, 0x4, R14 ;  /* 0x00000004020e7825 */ /* 0x002fc800078e020e */
[----:B------:R-:W-:Y:S01]  /*08b0*/  @!P6 FMUL R7, R7, 16777216 ;  /* 0x4b8000000707e820 */ /* 0x000fe20000400000 */
[----:B------:R-:W-:Y:S01]  /*08c0*/  @!P0 FMUL R12, R12, 16777216 ;  /* 0x4b8000000c0c8820 */ /* 0x000fe20000400000 */
[----:B------:R-:W-:Y:S02]  /*08d0*/  FMUL R13, R4, R27 ;  /* 0x0000001b040d7220 */ /* 0x000fe40000400000 */
[----:B--2---:R-:W-:Y:S01]  /*08e0*/  FMUL R8, R8, R7 ;  /* 0x0000000708087220 */ /* 0x004fe20000400000 */
[----:B------:R-:W-:Y:S02]  /*08f0*/  FMUL R30, R5, R30 ;  /* 0x0000001e051e7220 */ /* 0x000fe40000400000 */
[----:B----4-:R-:W2:Y:S01]  /*0900*/  LDG.E.128 R4, desc[UR6][R14.64] ;  /* 0x000000060e047981 */ /* 0x010ea2000c1e1d00 */
[----:B-----5:R-:W-:Y:S01]  /*0910*/  FMUL R9, R9, R12 ;  /* 0x0000000c09097220 */ /* 0x020fe20000400000 */
[----:B------:R-:W-:-:S03]  /*0920*/  FMUL R12, R8, R29 ;  /* 0x0000001d080c7220 */ /* 0x000fc60000400000 */
[----:B------:R-:W-:Y:S02]  /*0930*/  FMUL R27, R9, R26 ;  /* 0x0000001a091b7220 */ /* 0x000fe40000400000 */
[----:B------:R-:W4:Y:S01]  /*0940*/  LDG.E.128 R8, desc[UR6][R14.64+0x10] ;  /* 0x000010060e087981 */ /* 0x000f22000c1e1d00 */
[----:B---3--:R-:W-:Y:S01]  /*0950*/  FFMA R13, R16, R13, R20 ;  /* 0x0000000d100d7223 */ /* 0x008fe20000000014 */
[----:B------:R-:W-:Y:S01]  /*0960*/  FFMA R30, R17, R30, R21 ;  /* 0x0000001e111e7223 */ /* 0x000fe20000000015 */
[----:B------:R-:W-:Y:S01]  /*0970*/  FFMA R27, R18, R27, R22 ;  /* 0x0000001b121b7223 */ /* 0x000fe20000000016 */
[----:B------:R-:W-:Y:S01]  /*0980*/  FFMA R12, R19, R12, R23 ;  /* 0x0000000c130c7223 */ /* 0x000fe20000000017 */
[----:B0-----:R-:W-:Y:S01]  /*0990*/  UPRMT UR4, UR5, 0x654, UR4 ;  /* 0x0000065405047896 */ /* 0x001fe20008000004 */
[----:B------:R-:W0:Y:S05]  /*09a0*/  LDC.64 R20, c[0x0][0x240] ;  /* 0x00009000ff147b82 */ /* 0x000e2a0000000a00 */
[----:B------:R-:W-:-:S02]  /*09b0*/  LEA R3, R3, UR4, 0x2 ;  /* 0x0000000403037c11 */ /* 0x000fc4000f8e10ff */
[----:B------:R-:W-:-:S04]  /*09c0*/  SHF.L.U32 R23, R0, 0x2, RZ ;  /* 0x0000000200177819 */ /* 0x000fc800000006ff */
[----:B------:R-:W-:-:S04]  /*09d0*/  LOP3.LUT R23, R23, 0x1fc, RZ, 0xc0, !PT ;  /* 0x000001fc17177812 */ /* 0x000fc800078ec0ff */
[----:B------:R-:W-:Y:S01]  /*09e0*/  LEA R0, R23, UR4, 0x2 ;  /* 0x0000000417007c11 */ /* 0x000fe2000f8e10ff */
[----:B------:R-:W-:Y:S01]  /*09f0*/  ULDC.64 UR4, c[0x0][0x240] ;  /* 0x0000900000047ab9 */ /* 0x000fe20000000a00 */
[----:B------:R-:W-:Y:S02]  /*0a00*/  LOP3.LUT R23, R24, R23, RZ, 0xfc, !PT ;  /* 0x0000001718177212 */ /* 0x000fe400078efcff */
[----:B------:R-:W-:-:S03]  /*0a10*/  SHF.R.S32.HI R24, RZ, 0x1f, R24 ;  /* 0x0000001fff187819 */ /* 0x000fc60000011418 */
[----:B0-----:R-:W-:Y:S01]  /*0a20*/  IMAD.WIDE R20, R23, 0x4, R20 ;  /* 0x0000000417147825 */ /* 0x001fe200078e0214 */
[----:B--2---:R-:W-:-:S03]  /*0a30*/  FSETP.GEU.AND P6, PT, R34, -R7, PT ;  /* 0x800000072200720b */ /* 0x004fc60003fce000 */
[----:B------:R-:W-:Y:S01]  /*0a40*/  FADD R7, R7, R34 ;  /* 0x0000002207077221 */ /* 0x000fe20000000000 */
[----:B------:R-:W-:Y:S01]  /*0a50*/  FSETP.GEU.AND P5, PT, R31, -R6, PT ;  /* 0x800000061f00720b */ /* 0x000fe20003fae000 */
[----:B------:R-:W-:Y:S01]  /*0a60*/  FADD R6, R6, R31 ;  /* 0x0000001f06067221 */ /* 0x000fe20000000000 */
[----:B------:R-:W-:Y:S01]  /*0a70*/  FSETP.GEU.AND P4, PT, R32, -R5, PT ;  /* 0x800000052000720b */ /* 0x000fe20003f8e000 */
[----:B------:R-:W-:Y:S01]  /*0a80*/  FADD R5, R5, R32 ;  /* 0x0000002005057221 */ /* 0x000fe20000000000 */
[----:B------:R-:W-:Y:S01]  /*0a90*/  FSETP.GEU.AND P3, PT, R25, -R4, PT ;  /* 0x800000041900720b */ /* 0x000fe20003f6e000 */
[----:B------:R-:W-:Y:S01]  /*0aa0*/  FADD R4, R4, R25 ;  /* 0x0000001904047221 */ /* 0x000fe20000000000 */
[----:B----4-:R-:W-:Y:S01]  /*0ab0*/  FADD R19, R11, R12 ;  /* 0x0000000c0b137221 */ /* 0x010fe20000000000 */
[----:B------:R-:W-:Y:S01]  /*0ac0*/  FADD R18, R10, R27 ;  /* 0x0000001b0a127221 */ /* 0x000fe20000000000 */
[----:B------:R-:W-:Y:S01]  /*0ad0*/  FADD R17, R9, R30 ;  /* 0x0000001e09117221 */ /* 0x000fe20000000000 */
[----:B------:R-:W-:Y:S01]  /*0ae0*/  FSEL R7, R7, RZ, P6 ;  /* 0x000000ff07077208 */ /* 0x000fe20003000000 */
[----:B------:R-:W-:Y:S01]  /*0af0*/  FADD R16, R8, R13 ;  /* 0x0000000d08107221 */ /* 0x000fe20000000000 */
[----:B------:R-:W-:-:S02]  /*0b00*/  FSETP.GEU.AND P2, PT, R12, -R11, PT ;  /* 0x8000000b0c00720b */ /* 0x000fc40003f4e000 */
[----:B------:R-:W-:Y:S02]  /*0b10*/  FSETP.GEU.AND P1, PT, R27, -R10, PT ;  /* 0x8000000a1b00720b */ /* 0x000fe40003f2e000 */
[----:B------:R-:W-:Y:S02]  /*0b20*/  FSETP.GEU.AND P0, PT, R30, -R9, PT ;  /* 0x800000091e00720b */ /* 0x000fe40003f0e000 */
[----:B------:R-:W-:Y:S02]  /*0b30*/  FSETP.GEU.AND P6, PT, R13, -R8, PT ;  /* 0x800000080d00720b */ /* 0x000fe40003fce000 */
[----:B------:R-:W-:Y:S02]  /*0b40*/  FSEL R6, R6, RZ, P5 ;  /* 0x000000ff06067208 */ /* 0x000fe40002800000 */
[----:B------:R-:W-:Y:S02]  /*0b50*/  FSEL R5, R5, RZ, P4 ;  /* 0x000000ff05057208 */ /* 0x000fe40002000000 */
[----:B------:R-:W-:-:S02]  /*0b60*/  FSEL R4, R4, RZ, P3 ;  /* 0x000000ff04047208 */ /* 0x000fc40001800000 */
[----:B------:R-:W-:Y:S02]  /*0b70*/  FSEL R19, R19, RZ, P2 ;  /* 0x000000ff13137208 */ /* 0x000fe40001000000 */
[----:B------:R-:W-:Y:S02]  /*0b80*/  FSEL R18, R18, RZ, P1 ;  /* 0x000000ff12127208 */ /* 0x000fe40000800000 */
[----:B------:R-:W-:Y:S02]  /*0b90*/  FSEL R17, R17, RZ, P0 ;  /* 0x000000ff11117208 */ /* 0x000fe40000000000 */
[----:B------:R-:W-:Y:S01]  /*0ba0*/  FSEL R16, R16, RZ, P6 ;  /* 0x000000ff10107208 */ /* 0x000fe20003000000 */
[----:B------:R0:W-:Y:S04]  /*0bb0*/  STS.128 [R3], R4 ;  /* 0x0000000403007388 */ /* 0x0001e80000000c00 */
[----:B------:R1:W-:Y:S01]  /*0bc0*/  STS.128 [R3+0x10], R16 ;  /* 0x0000101003007388 */ /* 0x0003e20000000c00 */
[----:B------:R-:W-:Y:S01]  /*0bd0*/  BAR.SYNC.DEFER_BLOCKING 0x0 ;  /* 0x0000000000007b1d */ /* 0x000fe20000010000 */
[----:B------:R-:W-:-:S02]  /*0be0*/  FSETP.GTU.AND P2, PT, R6, RZ, PT ;  /* 0x000000ff0600720b */ /* 0x000fc40003f4c000 */
[----:B------:R-:W-:-:S03]  /*0bf0*/  FSETP.GTU.AND P3, PT, R7, RZ, PT ;  /* 0x000000ff0700720b */ /* 0x000fc60003f6c000 */
[----:B------:R-:W2:Y:S04]  /*0c00*/  LDS.128 R12, [R0] ;  /* 0x00000000000c7984 */ /* 0x000ea80000000c00 */
[----:B------:R3:W4:Y:S01]  /*0c10*/  LDS.128 R8, [R0+0x800] ;  /* 0x0008000000087984 */ /* 0x0007220000000c00 */
[----:B------:R-:W-:Y:S02]  /*0c20*/  FSETP.GTU.AND P0, PT, R4, RZ, PT ;  /* 0x000000ff0400720b */ /* 0x000fe40003f0c000 */
[----:B------:R-:W-:Y:S02]  /*0c30*/  FSETP.GTU.AND P1, PT, R5, RZ, PT ;  /* 0x000000ff0500720b */ /* 0x000fe40003f2c000 */
[----:B0-----:R-:W-:Y:S02]  /*0c40*/  SEL R4, RZ, 0x1, P3 ;  /* 0x00000001ff047807 */ /* 0x001fe40001800000 */
[----:B-1----:R-:W-:-:S02]  /*0c50*/  SEL R3, RZ, 0x1, P2 ;  /* 0x00000001ff037807 */ /* 0x002fc40001000000 */
[----:B------:R-:W-:Y:S02]  /*0c60*/  FSETP.GTU.AND P4, PT, R18, RZ, PT ;  /* 0x000000ff1200720b */ /* 0x000fe40003f8c000 */
[----:B------:R-:W-:Y:S02]  /*0c70*/  FSETP.GTU.AND P2, PT, R19, RZ, PT ;  /* 0x000000ff1300720b */ /* 0x000fe40003f4c000 */
[----:B------:R-:W-:Y:S02]  /*0c80*/  SEL R5, RZ, 0x1, P1 ;  /* 0x00000001ff057807 */ /* 0x000fe40000800000 */
[----:B------:R-:W-:Y:S02]  /*0c90*/  SEL R6, RZ, 0x1, P0 ;  /* 0x00000001ff067807 */ /* 0x000fe40000000000 */
[----:B------:R-:W-:Y:S02]  /*0ca0*/  FSETP.GTU.AND P0, PT, R16, RZ, PT ;  /* 0x000000ff1000720b */ /* 0x000fe40003f0c000 */
[----:B------:R-:W-:-:S02]  /*0cb0*/  FSETP.GTU.AND P1, PT, R17, RZ, PT ;  /* 0x000000ff1100720b */ /* 0x000fc40003f2c000 */
[----:B---3--:R-:W-:Y:S02]  /*0cc0*/  PRMT R0, R3, 0x3340, R4 ;  /* 0x0000334003007816 */ /* 0x008fe40000000004 */
[----:B------:R-:W-:Y:S02]  /*0cd0*/  SEL R4, RZ, 0x1, P2 ;  /* 0x00000001ff047807 */ /* 0x000fe40001000000 */
[----:B------:R-:W-:Y:S02]  /*0ce0*/  SEL R7, RZ, 0x1, P4 ;  /* 0x00000001ff077807 */ /* 0x000fe40002000000 */
[----:B------:R-:W-:Y:S02]  /*0cf0*/  PRMT R3, R6, 0x3340, R5 ;  /* 0x0000334006037816 */ /* 0x000fe40000000005 */
[----:B------:R-:W-:Y:S02]  /*0d00*/  SEL R5, RZ, 0x1, P1 ;  /* 0x00000001ff057807 */ /* 0x000fe40000800000 */
[----:B------:R-:W-:-:S02]  /*0d10*/  SEL R18, RZ, 0x1, P0 ;  /* 0x00000001ff127807 */ /* 0x000fc40000000000 */
[----:B------:R-:W-:Y:S02]  /*0d20*/  PRMT R16, R7, 0x3340, R4 ;  /* 0x0000334007107816 */ /* 0x000fe40000000004 */
[----:B------:R-:W-:Y:S02]  /*0d30*/  IADD3 R6, P1, R2, UR8, RZ ;  /* 0x0000000802067c10 */ /* 0x000fe4000ff3e0ff */
[C---:B------:R-:W-:Y:S02]  /*0d40*/  LEA R4, P0, R23.reuse, UR4, 0x2 ;  /* 0x0000000417047c11 */ /* 0x040fe4000f8010ff */
[----:B------:R-:W-:Y:S02]  /*0d50*/  PRMT R17, R18, 0x3340, R5 ;  /* 0x0000334012117816 */ /* 0x000fe40000000005 */
[----:B------:R-:W-:Y:S02]  /*0d60*/  LEA.HI.X.SX32 R7, R2, UR9, 0x1, P1 ;  /* 0x0000000902077c11 */ /* 0x000fe400088f0eff */
[----:B------:R-:W-:-:S02]  /*0d70*/  LEA.HI.X R5, R23, UR5, R24, 0x2, P0 ;  /* 0x0000000517057c11 */ /* 0x000fc400080f1418 */
[----:B------:R-:W-:Y:S02]  /*0d80*/  PRMT R2, R3, 0x5410, R0 ;  /* 0x0000541003027816 */ /* 0x000fe40000000000 */
[----:B------:R-:W-:Y:S01]  /*0d90*/  PRMT R3, R17, 0x5410, R16 ;  /* 0x0000541011037816 */ /* 0x000fe20000000010 */
[----:B--2---:R-:W-:Y:S04]  /*0da0*/  STG.E.128 desc[UR6][R20.64], R12 ;  /* 0x0000000c14007986 */ /* 0x004fe8000c101d06 */
[----:B----4-:R-:W-:Y:S04]  /*0db0*/  STG.E.128 desc[UR6][R4.64+0x800], R8 ;  /* 0x0008000804007986 */ /* 0x010fe8000c101d06 */
[----:B------:R-:W-:Y:S01]  /*0dc0*/  STG.E.64 desc[UR6][R6.64], R2 ;  /* 0x0000000206007986 */ /* 0x000fe2000c101b06 */
[----:B------:R-:W-:Y:S05]  /*0dd0*/  EXIT ;  /* 0x000000000000794d */ /* 0x000fea0003800000 */
.L_x_0:
[----:B------:R-:W-:-:S00]  /*0de0*/  BRA `(.L_x_0) ;  /* 0xfffffffc00fc7947 */ /* 0x000fc0000383ffff */
[----:B------:R-:W-:-:S00]  /*0df0*/  NOP ;  /* 0x0000000000007918 */ /* 0x000fc00000000000 */
        /* <DEDUP_REMOVED lines=8> */
.L_x_1:


//--------------------- .nv.global.init           --------------------------
	.section	.nv.global.init,"aw",@progbits
.nv.global.init:
	.type		_$_str,@object
	.size		_$_str,(_$_str_$_2 - _$_str)
_$_str:
        /*0000*/ 	.byte	0x5f, 0x5f, 0x43, 0x55, 0x44, 0x41, 0x5f, 0x46, 0x54, 0x5a, 0x00
	.type		_$_str_$_2,@object
	.size		_$_str_$_2,(.L_1 - _$_str_$_2)
_$_str_$_2:
        /*000b*/ 	.byte	0x5f, 0x5f, 0x43, 0x55, 0x44, 0x41, 0x5f, 0x50, 0x52, 0x45, 0x43, 0x5f, 0x53, 0x51, 0x52, 0x54
        /*001b*/ 	.byte	0x00
.L_1:


//--------------------- .nv.shared.triton_poi_fused__native_batch_norm_legit_no_training_add_relu_threshold_backward_21 --------------------------
	.section	.nv.shared.triton_poi_fused__native_batch_norm_legit_no_training_add_relu_threshold_backward_21,"aw",@nobits
	.sectionflags	@""
	.align	16
	.zero		1024


//--------------------- .nv.constant0.triton_poi_fused__native_batch_norm_legit_no_training_add_relu_threshold_backward_21 --------------------------
	.section	.nv.constant0.triton_poi_fused__native_batch_norm_legit_no_training_add_relu_threshold_backward_21,"a",@progbits
	.sectionflags	@""
	.align	4
.nv.constant0.triton_poi_fused__native_batch_norm_legit_no_training_add_relu_threshold_backward_21:
	.zero		596
